//
// Generated by NVIDIA NVVM Compiler
//
// Compiler Build ID: CL-36424714
// Cuda compilation tools, release 13.0, V13.0.88
// Based on NVVM 20.0.0
//

.version 9.0
.target sm_100
.address_size 64

	// .globl	_Z11bubble_sortiPfb

.visible .entry _Z11bubble_sortiPfb(
	.param .u32 _Z11bubble_sortiPfb_param_0,
	.param .u64 .ptr .align 1 _Z11bubble_sortiPfb_param_1,
	.param .u8 _Z11bubble_sortiPfb_param_2
)
{
	.reg .pred 	%p<7>;
	.reg .b16 	%rs<2>;
	.reg .b32 	%r<11>;
	.reg .b32 	%f<5>;
	.reg .b64 	%rd<9>;

	ld.param.u32 	%r2, [_Z11bubble_sortiPfb_param_0];
	ld.param.u64 	%rd5, [_Z11bubble_sortiPfb_param_1];
	ld.param.s8 	%rs1, [_Z11bubble_sortiPfb_param_2];
	cvta.to.global.u64 	%rd1, %rd5;
	mov.u32 	%r3, %ntid.x;
	mov.u32 	%r4, %ctaid.x;
	mul.lo.s32 	%r5, %r3, %r4;
	shl.b32 	%r6, %r5, 1;
	mov.u32 	%r7, %tid.x;
	shl.b32 	%r8, %r7, 1;
	add.s32 	%r1, %r6, %r8;
	setp.ge.s32 	%p1, %r1, %r2;
	@%p1 bra 	$L__BB0_8;
	setp.eq.s16 	%p2, %rs1, 0;
	@%p2 bra 	$L__BB0_5;
	add.s32 	%r9, %r1, 1;
	setp.ge.s32 	%p3, %r9, %r2;
	@%p3 bra 	$L__BB0_8;
	mul.wide.s32 	%rd6, %r1, 4;
	add.s64 	%rd2, %rd1, %rd6;
	ld.global.f32 	%f1, [%rd2];
	ld.global.f32 	%f2, [%rd2+4];
	setp.leu.f32 	%p4, %f1, %f2;
	@%p4 bra 	$L__BB0_8;
	st.global.f32 	[%rd2+4], %f1;
	st.global.f32 	[%rd2], %f2;
	bra.uni 	$L__BB0_8;
$L__BB0_5:
	setp.lt.s32 	%p5, %r1, 1;
	@%p5 bra 	$L__BB0_8;
	mul.wide.u32 	%rd7, %r1, 4;
	add.s64 	%rd3, %rd1, %rd7;
	ld.global.f32 	%f3, [%rd3];
	add.s32 	%r10, %r1, -1;
	mul.wide.u32 	%rd8, %r10, 4;
	add.s64 	%rd4, %rd1, %rd8;
	ld.global.f32 	%f4, [%rd4];
	setp.geu.f32 	%p6, %f3, %f4;
	@%p6 bra 	$L__BB0_8;
	st.global.f32 	[%rd4], %f3;
	st.global.f32 	[%rd3], %f4;
$L__BB0_8:
	ret;

}
	// .globl	_Z21bitonic_sequence_stepiPfii
.visible .entry _Z21bitonic_sequence_stepiPfii(
	.param .u32 _Z21bitonic_sequence_stepiPfii_param_0,
	.param .u64 .ptr .align 1 _Z21bitonic_sequence_stepiPfii_param_1,
	.param .u32 _Z21bitonic_sequence_stepiPfii_param_2,
	.param .u32 _Z21bitonic_sequence_stepiPfii_param_3
)
{
	.reg .pred 	%p<5>;
	.reg .b32 	%r<31>;
	.reg .b32 	%f<3>;
	.reg .b64 	%rd<7>;

	ld.param.u32 	%r10, [_Z21bitonic_sequence_stepiPfii_param_0];
	ld.param.u64 	%rd3, [_Z21bitonic_sequence_stepiPfii_param_1];
	ld.param.u32 	%r11, [_Z21bitonic_sequence_stepiPfii_param_2];
	ld.param.u32 	%r12, [_Z21bitonic_sequence_stepiPfii_param_3];
	mov.u32 	%r13, %ctaid.x;
	mov.u32 	%r14, %ntid.x;
	mov.u32 	%r15, %tid.x;
	mad.lo.s32 	%r1, %r13, %r14, %r15;
	add.s32 	%r16, %r10, 1;
	shr.u32 	%r17, %r16, 31;
	add.s32 	%r18, %r16, %r17;
	shr.s32 	%r19, %r18, 1;
	setp.ge.s32 	%p1, %r1, %r19;
	@%p1 bra 	$L__BB1_7;
	div.s32 	%r2, %r1, %r12;
	div.s32 	%r20, %r1, %r11;
	mul.lo.s32 	%r21, %r2, %r12;
	sub.s32 	%r3, %r1, %r21;
	and.b32  	%r22, %r20, 1;
	setp.eq.b32 	%p2, %r22, 1;
	@%p2 bra 	$L__BB1_3;
	mul.lo.s32 	%r26, %r12, %r2;
	shl.b32 	%r27, %r26, 1;
	add.s32 	%r29, %r3, %r27;
	add.s32 	%r30, %r29, %r12;
	bra.uni 	$L__BB1_4;
$L__BB1_3:
	mad.lo.s32 	%r23, %r12, %r2, %r12;
	shl.b32 	%r24, %r23, 1;
	not.b32 	%r25, %r3;
	add.s32 	%r29, %r24, %r25;
	sub.s32 	%r30, %r29, %r12;
$L__BB1_4:
	max.s32 	%r28, %r29, %r30;
	setp.ge.s32 	%p3, %r28, %r10;
	@%p3 bra 	$L__BB1_7;
	cvta.to.global.u64 	%rd4, %rd3;
	mul.wide.s32 	%rd5, %r29, 4;
	add.s64 	%rd1, %rd4, %rd5;
	ld.global.f32 	%f1, [%rd1];
	mul.wide.s32 	%rd6, %r30, 4;
	add.s64 	%rd2, %rd4, %rd6;
	ld.global.f32 	%f2, [%rd2];
	setp.leu.f32 	%p4, %f1, %f2;
	@%p4 bra 	$L__BB1_7;
	st.global.f32 	[%rd2], %f1;
	st.global.f32 	[%rd1], %f2;
$L__BB1_7:
	ret;

}


// ===== COMPILED SASS (sm_100) =====

	.target	sm_100

	.elftype	@"ET_EXEC"


//--------------------- .note.nv.tkinfo           --------------------------
	.section	.note.nv.tkinfo,"",@"SHT_NOTE"
	.sectionflags	@"SHF_NOTE_NV_TKINFO"
	.tkinfo
        /*0018*/ 	.word	0x00000002
        /*0030*/ 	.string	""
        /*0030*/ 	.string	"ptxas"
        /*0030*/ 	.string	"Cuda compilation tools, release 13.0, V13.0.88"
        /*0030*/ 	.string	"Build cuda_13.0.r13.0/compiler.36424714_0"
        /*0030*/ 	.string	"-arch sm_100 -m 64 "



//--------------------- .note.nv.cuinfo           --------------------------
	.section	.note.nv.cuinfo,"",@"SHT_NOTE"
	.sectionflags	@"SHF_NOTE_NV_CUINFO"
        /*0018*/ 	.short	0x0002
        /*001a*/ 	.short	0x0064
        /*001c*/ 	.short	0x0082
	.zero		2


//--------------------- .nv.info                  --------------------------
	.section	.nv.info,"",@"SHT_CUDA_INFO"
	.align	4


	//----- nvinfo : EIATTR_REGCOUNT
	.align		4
        /*0000*/ 	.byte	0x04, 0x2f
        /*0002*/ 	.short	(.L_1 - .L_0)
	.align		4
.L_0:
        /*0004*/ 	.word	index@(_Z11bubble_sortiPfb)
        /*0008*/ 	.word	0x0000000c


	//----- nvinfo : EIATTR_FRAME_SIZE
	.align		4
.L_1:
        /*000c*/ 	.byte	0x04, 0x11
        /*000e*/ 	.short	(.L_3 - .L_2)
	.align		4
.L_2:
        /*0010*/ 	.word	index@(_Z11bubble_sortiPfb)
        /*0014*/ 	.word	0x00000000


	//----- nvinfo : EIATTR_REGCOUNT
	.align		4
.L_3:
        /*0018*/ 	.byte	0x04, 0x2f
        /*001a*/ 	.short	(.L_5 - .L_4)
	.align		4
.L_4:
        /*001c*/ 	.word	index@(_Z21bitonic_sequence_stepiPfii)
        /*0020*/ 	.word	0x00000010


	//----- nvinfo : EIATTR_FRAME_SIZE
	.align		4
.L_5:
        /*0024*/ 	.byte	0x04, 0x11
        /*0026*/ 	.short	(.L_7 - .L_6)
	.align		4
.L_6:
        /*0028*/ 	.word	index@(_Z21bitonic_sequence_stepiPfii)
        /*002c*/ 	.word	0x00000000


	//----- nvinfo : EIATTR_MIN_STACK_SIZE
	.align		4
.L_7:
        /*0030*/ 	.byte	0x04, 0x12
        /*0032*/ 	.short	(.L_9 - .L_8)
	.align		4
.L_8:
        /*0034*/ 	.word	index@(_Z21bitonic_sequence_stepiPfii)
        /*0038*/ 	.word	0x00000000


	//----- nvinfo : EIATTR_MIN_STACK_SIZE
	.align		4
.L_9:
        /*003c*/ 	.byte	0x04, 0x12
        /*003e*/ 	.short	(.L_11 - .L_10)
	.align		4
.L_10:
        /*0040*/ 	.word	index@(_Z11bubble_sortiPfb)
        /*0044*/ 	.word	0x00000000
.L_11:


//--------------------- .nv.compat                --------------------------
	.section	.nv.compat,"",@"SHT_CUDA_COMPAT_INFO"
	.align	4
        /*0000*/ 	.byte	0x02, 0x09, 0x00, 0x00, 0x02, 0x02, 0x01, 0x00, 0x02, 0x05, 0x05, 0x00, 0x03, 0x07, 0x01, 0x01
        /*0010*/ 	.byte	0x02, 0x03, 0x00, 0x00, 0x02, 0x06, 0x01, 0x00, 0x04, 0x0b, 0x08, 0x00, 0x09, 0x00, 0x00, 0x00
        /*0020*/ 	.byte	0x00, 0x00, 0x00, 0x00


//--------------------- .nv.info._Z21bitonic_sequence_stepiPfii --------------------------
	.section	.nv.info._Z21bitonic_sequence_stepiPfii,"",@"SHT_CUDA_INFO"
	.sectionflags	@""
	.align	4


	//----- nvinfo : EIATTR_CUDA_API_VERSION
	.align		4
        /*0000*/ 	.byte	0x04, 0x37
        /*0002*/ 	.short	(.L_13 - .L_12)
.L_12:
        /*0004*/ 	.word	0x00000082


	//----- nvinfo : EIATTR_KPARAM_INFO
	.align		4
.L_13:
        /*0008*/ 	.byte	0x04, 0x17
        /*000a*/ 	.short	(.L_15 - .L_14)
.L_14:
        /*000c*/ 	.word	0x00000000
        /*0010*/ 	.short	0x0003
        /*0012*/ 	.short	0x0014
        /*0014*/ 	.byte	0x00, 0xf0, 0x11, 0x00


	//----- nvinfo : EIATTR_KPARAM_INFO
	.align		4
.L_15:
        /*0018*/ 	.byte	0x04, 0x17
        /*001a*/ 	.short	(.L_17 - .L_16)
.L_16:
        /*001c*/ 	.word	0x00000000
        /*0020*/ 	.short	0x0002
        /*0022*/ 	.short	0x0010
        /*0024*/ 	.byte	0x00, 0xf0, 0x11, 0x00


	//----- nvinfo : EIATTR_KPARAM_INFO
	.align		4
.L_17:
        /*0028*/ 	.byte	0x04, 0x17
        /*002a*/ 	.short	(.L_19 - .L_18)
.L_18:
        /*002c*/ 	.word	0x00000000
        /*0030*/ 	.short	0x0001
        /*0032*/ 	.short	0x0008
        /*0034*/ 	.byte	0x00, 0xf5, 0x21, 0x00


	//----- nvinfo : EIATTR_KPARAM_INFO
	.align		4
.L_19:
        /*0038*/ 	.byte	0x04, 0x17
        /*003a*/ 	.short	(.L_21 - .L_20)
.L_20:
        /*003c*/ 	.word	0x00000000
        /*0040*/ 	.short	0x0000
        /*0042*/ 	.short	0x0000
        /*0044*/ 	.byte	0x00, 0xf0, 0x11, 0x00


	//----- nvinfo : EIATTR_SPARSE_MMA_MASK
	.align		4
.L_21:
        /*0048*/ 	.byte	0x03, 0x50
        /*004a*/ 	.short	0x0000


	//----- nvinfo : EIATTR_MAXREG_COUNT
	.align		4
        /*004c*/ 	.byte	0x03, 0x1b
        /*004e*/ 	.short	0x00ff


	//----- nvinfo : EIATTR_MERCURY_ISA_VERSION
	.align		4
        /*0050*/ 	.byte	0x03, 0x5f
        /*0052*/ 	.short	0x0101


	//----- nvinfo : EIATTR_VRC_CTA_INIT_COUNT
	.align		4
        /*0054*/ 	.byte	0x02, 0x4a
	.zero		1
	.zero		1


	//----- nvinfo : EIATTR_EXIT_INSTR_OFFSETS
	.align		4
        /*0058*/ 	.byte	0x04, 0x1c
        /*005a*/ 	.short	(.L_23 - .L_22)


	//   ....[0]....
.L_22:
        /*005c*/ 	.word	0x000000a0


	//   ....[1]....
        /*0060*/ 	.word	0x00000480


	//   ....[2]....
        /*0064*/ 	.word	0x00000500


	//   ....[3]....
        /*0068*/ 	.word	0x00000530


	//----- nvinfo : EIATTR_CBANK_PARAM_SIZE
	.align		4
.L_23:
        /*006c*/ 	.byte	0x03, 0x19
        /*006e*/ 	.short	0x0018


	//----- nvinfo : EIATTR_PARAM_CBANK
	.align		4
        /*0070*/ 	.byte	0x04, 0x0a
        /*0072*/ 	.short	(.L_25 - .L_24)
	.align		4
.L_24:
        /*0074*/ 	.word	index@(.nv.constant0._Z21bitonic_sequence_stepiPfii)
        /*0078*/ 	.short	0x0380
        /*007a*/ 	.short	0x0018


	//----- nvinfo : EIATTR_SW_WAR
	.align		4
.L_25:
        /*007c*/ 	.byte	0x04, 0x36
        /*007e*/ 	.short	(.L_27 - .L_26)
.L_26:
        /*0080*/ 	.word	0x00000008
.L_27:


//--------------------- .nv.info._Z11bubble_sortiPfb --------------------------
	.section	.nv.info._Z11bubble_sortiPfb,"",@"SHT_CUDA_INFO"
	.sectionflags	@""
	.align	4


	//----- nvinfo : EIATTR_CUDA_API_VERSION
	.align		4
        /*0000*/ 	.byte	0x04, 0x37
        /*0002*/ 	.short	(.L_29 - .L_28)
.L_28:
        /*0004*/ 	.word	0x00000082


	//----- nvinfo : EIATTR_KPARAM_INFO
	.align		4
.L_29:
        /*0008*/ 	.byte	0x04, 0x17
        /*000a*/ 	.short	(.L_31 - .L_30)
.L_30:
        /*000c*/ 	.word	0x00000000
        /*0010*/ 	.short	0x0002
        /*0012*/ 	.short	0x0010
        /*0014*/ 	.byte	0x00, 0xf0, 0x05, 0x00


	//----- nvinfo : EIATTR_KPARAM_INFO
	.align		4
.L_31:
        /*0018*/ 	.byte	0x04, 0x17
        /*001a*/ 	.short	(.L_33 - .L_32)
.L_32:
        /*001c*/ 	.word	0x00000000
        /*0020*/ 	.short	0x0001
        /*0022*/ 	.short	0x0008
        /*0024*/ 	.byte	0x00, 0xf5, 0x21, 0x00


	//----- nvinfo : EIATTR_KPARAM_INFO
	.align		4
.L_33:
        /*0028*/ 	.byte	0x04, 0x17
        /*002a*/ 	.short	(.L_35 - .L_34)
.L_34:
        /*002c*/ 	.word	0x00000000
        /*0030*/ 	.short	0x0000
        /*0032*/ 	.short	0x0000
        /*0034*/ 	.byte	0x00, 0xf0, 0x11, 0x00


	//----- nvinfo : EIATTR_SPARSE_MMA_MASK
	.align		4
.L_35:
        /*0038*/ 	.byte	0x03, 0x50
        /*003a*/ 	.short	0x0000


	//----- nvinfo : EIATTR_MAXREG_COUNT
	.align		4
        /*003c*/ 	.byte	0x03, 0x1b
        /*003e*/ 	.short	0x00ff


	//----- nvinfo : EIATTR_MERCURY_ISA_VERSION
	.align		4
        /*0040*/ 	.byte	0x03, 0x5f
        /*0042*/ 	.short	0x0101


	//----- nvinfo : EIATTR_VRC_CTA_INIT_COUNT
	.align		4
        /*0044*/ 	.byte	0x02, 0x4a
	.zero		1
	.zero		1


	//----- nvinfo : EIATTR_EXIT_INSTR_OFFSETS
	.align		4
        /*0048*/ 	.byte	0x04, 0x1c
        /*004a*/ 	.short	(.L_37 - .L_36)


	//   ....[0]....
.L_36:
        /*004c*/ 	.word	0x00000080


	//   ....[1]....
        /*0050*/ 	.word	0x00000100


	//   ....[2]....
        /*0054*/ 	.word	0x00000160


	//   ....[3]....
        /*0058*/ 	.word	0x00000190


	//   ....[4]....
        /*005c*/ 	.word	0x000001b0


	//   ....[5]....
        /*0060*/ 	.word	0x00000230


	//   ....[6]....
        /*0064*/ 	.word	0x00000260


	//----- nvinfo : EIATTR_CBANK_PARAM_SIZE
	.align		4
.L_37:
        /*0068*/ 	.byte	0x03, 0x19
        /*006a*/ 	.short	0x0011


	//----- nvinfo : EIATTR_PARAM_CBANK
	.align		4
        /*006c*/ 	.byte	0x04, 0x0a
        /*006e*/ 	.short	(.L_39 - .L_38)
	.align		4
.L_38:
        /*0070*/ 	.word	index@(.nv.constant0._Z11bubble_sortiPfb)
        /*0074*/ 	.short	0x0380
        /*0076*/ 	.short	0x0011


	//----- nvinfo : EIATTR_SW_WAR
	.align		4
.L_39:
        /*0078*/ 	.byte	0x04, 0x36
        /*007a*/ 	.short	(.L_41 - .L_40)
.L_40:
        /*007c*/ 	.word	0x00000008
.L_41:


//--------------------- .nv.callgraph             --------------------------
	.section	.nv.callgraph,"",@"SHT_CUDA_CALLGRAPH"
	.align	4
	.sectionentsize	8
	.align		4
        /*0000*/ 	.word	0x00000000
	.align		4
        /*0004*/ 	.word	0xffffffff
	.align		4
        /*0008*/ 	.word	0x00000000
	.align		4
        /*000c*/ 	.word	0xfffffffe
	.align		4
        /*0010*/ 	.word	0x00000000
	.align		4
        /*0014*/ 	.word	0xfffffffd
	.align		4
        /*0018*/ 	.word	0x00000000
	.align		4
        /*001c*/ 	.word	0xfffffffc


//--------------------- .text._Z21bitonic_sequence_stepiPfii --------------------------
	.section	.text._Z21bitonic_sequence_stepiPfii,"ax",@progbits
	.align	128
        .global         _Z21bitonic_sequence_stepiPfii
        .type           _Z21bitonic_sequence_stepiPfii,@function
        .size           _Z21bitonic_sequence_stepiPfii,(.L_x_3 - _Z21bitonic_sequence_stepiPfii)
        .other          _Z21bitonic_sequence_stepiPfii,@"STO_CUDA_ENTRY STV_DEFAULT"
_Z21bitonic_sequence_stepiPfii:
.text._Z21bitonic_sequence_stepiPfii:
[----:B------:R-:W-:Y:S01]  /*0000*/  LDC R1, c[0x0][0x37c] ;  /* 0x0000df00ff017b82 */ /* 0x000fe20000000800 */
[----:B------:R-:W0:Y:S01]  /*0010*/  S2R R0, SR_TID.X ;  /* 0x0000000000007919 */ /* 0x000e220000002100 */
[----:B------:R-:W1:Y:S06]  /*0020*/  LDCU UR6, c[0x0][0x380] ;  /* 0x00007000ff0677ac */ /* 0x000e6c0008000800 */
[----:B------:R-:W0:Y:S08]  /*0030*/  S2UR UR5, SR_CTAID.X ;  /* 0x00000000000579c3 */ /* 0x000e300000002500 */
[----:B------:R-:W0:Y:S01]  /*0040*/  LDC R3, c[0x0][0x360] ;  /* 0x0000d800ff037b82 */ /* 0x000e220000000800 */
[----:B-1----:R-:W-:-:S04]  /*0050*/  UIADD3 UR4, UPT, UPT, UR6, 0x1, URZ ;  /* 0x0000000106047890 */ /* 0x002fc8000fffe0ff */
[----:B------:R-:W-:-:S04]  /*0060*/  ULEA.HI UR4, UR4, UR4, URZ, 0x1 ;  /* 0x0000000404047291 */ /* 0x000fc8000f8f08ff */
[----:B------:R-:W-:Y:S01]  /*0070*/  USHF.R.S32.HI UR4, URZ, 0x1, UR4 ;  /* 0x00000001ff047899 */ /* 0x000fe20008011404 */
[----:B0-----:R-:W-:-:S05]  /*0080*/  IMAD R3, R3, UR5, R0 ;  /* 0x0000000503037c24 */ /* 0x001fca000f8e0200 */
[----:B------:R-:W-:-:S13]  /*0090*/  ISETP.GE.AND P0, PT, R3, UR4, PT ;  /* 0x0000000403007c0c */ /* 0x000fda000bf06270 */
[----:B------:R-:W-:Y:S05]  /*00a0*/  @P0 EXIT ;  /* 0x000000000000094d */ /* 0x000fea0003800000 */
[----:B------:R-:W0:Y:S01]  /*00b0*/  LDC R2, c[0x0][0x390] ;  /* 0x0000e400ff027b82 */ /* 0x000e220000000800 */
[----:B------:R-:W-:-:S07]  /*00c0*/  IABS R12, R3 ;  /* 0x00000003000c7213 */ /* 0x000fce0000000000 */
[----:B------:R-:W1:Y:S01]  /*00d0*/  LDC R0, c[0x0][0x394] ;  /* 0x0000e500ff007b82 */ /* 0x000e620000000800 */
[----:B0-----:R-:W-:Y:S02]  /*00e0*/  IABS R6, R2 ;  /* 0x0000000200067213 */ /* 0x001fe40000000000 */
[----:B------:R-:W-:Y:S02]  /*00f0*/  ISETP.NE.AND P3, PT, R2, RZ, PT ;  /* 0x000000ff0200720c */ /* 0x000fe40003f65270 */
[----:B------:R-:W0:Y:S01]  /*0100*/  I2F.RP R11, R6 ;  /* 0x00000006000b7306 */ /* 0x000e220000209400 */
[----:B-1----:R-:W-:-:S07]  /*0110*/  IABS R7, R0 ;  /* 0x0000000000077213 */ /* 0x002fce0000000000 */
[----:B------:R-:W1:Y:S08]  /*0120*/  I2F.RP R10, R7 ;  /* 0x00000007000a7306 */ /* 0x000e700000209400 */
[----:B0-----:R-:W0:Y:S08]  /*0130*/  MUFU.RCP R11, R11 ;  /* 0x0000000b000b7308 */ /* 0x001e300000001000 */
[----:B-1----:R-:W1:Y:S01]  /*0140*/  MUFU.RCP R10, R10 ;  /* 0x0000000a000a7308 */ /* 0x002e620000001000 */
[----:B0-----:R-:W-:-:S07]  /*0150*/  VIADD R8, R11, 0xffffffe ;  /* 0x0ffffffe0b087836 */ /* 0x001fce0000000000 */
[----:B------:R0:W2:Y:S01]  /*0160*/  F2I.FTZ.U32.TRUNC.NTZ R9, R8 ;  /* 0x0000000800097305 */ /* 0x0000a2000021f000 */
[----:B-1----:R-:W-:-:S07]  /*0170*/  VIADD R4, R10, 0xffffffe ;  /* 0x0ffffffe0a047836 */ /* 0x002fce0000000000 */
[----:B------:R1:W3:Y:S01]  /*0180*/  F2I.FTZ.U32.TRUNC.NTZ R5, R4 ;  /* 0x0000000400057305 */ /* 0x0002e2000021f000 */
[----:B0-----:R-:W-:Y:S01]  /*0190*/  IMAD.MOV.U32 R8, RZ, RZ, RZ ;  /* 0x000000ffff087224 */ /* 0x001fe200078e00ff */
[----:B--2---:R-:W-:Y:S01]  /*01a0*/  IADD3 R13, PT, PT, RZ, -R9, RZ ;  /* 0x80000009ff0d7210 */ /* 0x004fe20007ffe0ff */
[----:B-1----:R-:W-:-:S04]  /*01b0*/  IMAD.MOV.U32 R4, RZ, RZ, RZ ;  /* 0x000000ffff047224 */ /* 0x002fc800078e00ff */
[----:B------:R-:W-:Y:S02]  /*01c0*/  IMAD R13, R13, R6, RZ ;  /* 0x000000060d0d7224 */ /* 0x000fe400078e02ff */
[----:B---3--:R-:W-:Y:S02]  /*01d0*/  IMAD.MOV R10, RZ, RZ, -R5 ;  /* 0x000000ffff0a7224 */ /* 0x008fe400078e0a05 */
[----:B------:R-:W-:Y:S01]  /*01e0*/  IMAD.HI.U32 R9, R9, R13, R8 ;  /* 0x0000000d09097227 */ /* 0x000fe200078e0008 */
[----:B------:R-:W-:-:S03]  /*01f0*/  MOV R8, R12 ;  /* 0x0000000c00087202 */ /* 0x000fc60000000f00 */
[----:B------:R-:W-:Y:S02]  /*0200*/  IMAD R11, R10, R7, RZ ;  /* 0x000000070a0b7224 */ /* 0x000fe400078e02ff */
[----:B------:R-:W-:-:S04]  /*0210*/  IMAD.HI.U32 R9, R9, R8, RZ ;  /* 0x0000000809097227 */ /* 0x000fc800078e00ff */
[----:B------:R-:W-:-:S04]  /*0220*/  IMAD.HI.U32 R4, R5, R11, R4 ;  /* 0x0000000b05047227 */ /* 0x000fc800078e0004 */
[----:B------:R-:W-:Y:S02]  /*0230*/  IMAD.MOV R5, RZ, RZ, -R9 ;  /* 0x000000ffff057224 */ /* 0x000fe400078e0a09 */
[----:B------:R-:W-:-:S04]  /*0240*/  IMAD.HI.U32 R4, R4, R8, RZ ;  /* 0x0000000804047227 */ /* 0x000fc800078e00ff */
[----:B------:R-:W-:Y:S01]  /*0250*/  IMAD R5, R6, R5, R8 ;  /* 0x0000000506057224 */ /* 0x000fe200078e0208 */
[----:B------:R-:W-:-:S04]  /*0260*/  IADD3 R10, PT, PT, -R4, RZ, RZ ;  /* 0x000000ff040a7210 */ /* 0x000fc80007ffe1ff */
[----:B------:R-:W-:Y:S01]  /*0270*/  ISETP.GT.U32.AND P2, PT, R6, R5, PT ;  /* 0x000000050600720c */ /* 0x000fe20003f44070 */
[----:B------:R-:W-:-:S05]  /*0280*/  IMAD R8, R7, R10, R8 ;  /* 0x0000000a07087224 */ /* 0x000fca00078e0208 */
[----:B------:R-:W-:-:S07]  /*0290*/  ISETP.GT.U32.AND P0, PT, R7, R8, PT ;  /* 0x000000080700720c */ /* 0x000fce0003f04070 */
[----:B------:R-:W-:Y:S01]  /*02a0*/  @!P2 IMAD.IADD R5, R5, 0x1, -R6 ;  /* 0x000000010505a824 */ /* 0x000fe200078e0a06 */
[----:B------:R-:W-:-:S04]  /*02b0*/  @!P2 IADD3 R9, PT, PT, R9, 0x1, RZ ;  /* 0x000000010909a810 */ /* 0x000fc80007ffe0ff */
[----:B------:R-:W-:Y:S01]  /*02c0*/  ISETP.GE.U32.AND P4, PT, R5, R6, PT ;  /* 0x000000060500720c */ /* 0x000fe20003f86070 */
[----:B------:R-:W-:Y:S01]  /*02d0*/  @!P0 IMAD.IADD R8, R8, 0x1, -R7 ;  /* 0x0000000108088824 */ /* 0x000fe200078e0a07 */
[----:B------:R-:W-:Y:S01]  /*02e0*/  LOP3.LUT R5, R3, R2, RZ, 0x3c, !PT ;  /* 0x0000000203057212 */ /* 0x000fe200078e3cff */
[----:B------:R-:W-:Y:S01]  /*02f0*/  @!P0 VIADD R4, R4, 0x1 ;  /* 0x0000000104048836 */ /* 0x000fe20000000000 */
[----:B------:R-:W-:Y:S02]  /*0300*/  ISETP.NE.AND P0, PT, R0, RZ, PT ;  /* 0x000000ff0000720c */ /* 0x000fe40003f05270 */
[----:B------:R-:W-:Y:S02]  /*0310*/  ISETP.GE.AND P1, PT, R5, RZ, PT ;  /* 0x000000ff0500720c */ /* 0x000fe40003f26270 */
[----:B------:R-:W-:Y:S02]  /*0320*/  ISETP.GE.U32.AND P2, PT, R8, R7, PT ;  /* 0x000000070800720c */ /* 0x000fe40003f46070 */
[----:B------:R-:W-:-:S03]  /*0330*/  LOP3.LUT R5, R3, R0, RZ, 0x3c, !PT ;  /* 0x0000000003057212 */ /* 0x000fc600078e3cff */
[----:B------:R-:W-:Y:S01]  /*0340*/  @P4 VIADD R9, R9, 0x1 ;  /* 0x0000000109094836 */ /* 0x000fe20000000000 */
[----:B------:R-:W-:-:S05]  /*0350*/  ISETP.GE.AND P4, PT, R5, RZ, PT ;  /* 0x000000ff0500720c */ /* 0x000fca0003f86270 */
[----:B------:R-:W-:Y:S02]  /*0360*/  @!P1 IADD3 R9, PT, PT, -R9, RZ, RZ ;  /* 0x000000ff09099210 */ /* 0x000fe40007ffe1ff */
[----:B------:R-:W-:Y:S01]  /*0370*/  @!P3 LOP3.LUT R9, RZ, R2, RZ, 0x33, !PT ;  /* 0x00000002ff09b212 */ /* 0x000fe200078e33ff */
[----:B------:R-:W-:-:S03]  /*0380*/  @P2 VIADD R4, R4, 0x1 ;  /* 0x0000000104042836 */ /* 0x000fc60000000000 */
[----:B------:R-:W-:Y:S02]  /*0390*/  LOP3.LUT R9, R9, 0x1, RZ, 0xc0, !PT ;  /* 0x0000000109097812 */ /* 0x000fe400078ec0ff */
[----:B------:R-:W-:Y:S01]  /*03a0*/  @!P4 IMAD.MOV R4, RZ, RZ, -R4 ;  /* 0x000000ffff04c224 */ /* 0x000fe200078e0a04 */
[----:B------:R-:W-:Y:S02]  /*03b0*/  @!P0 LOP3.LUT R4, RZ, R0, RZ, 0x33, !PT ;  /* 0x00000000ff048212 */ /* 0x000fe400078e33ff */
[----:B------:R-:W-:Y:S02]  /*03c0*/  ISETP.NE.U32.AND P1, PT, R9, 0x1, PT ;  /* 0x000000010900780c */ /* 0x000fe40003f25070 */
[----:B------:R-:W-:-:S05]  /*03d0*/  IADD3 R2, PT, PT, -R4, RZ, RZ ;  /* 0x000000ff04027210 */ /* 0x000fca0007ffe1ff */
[----:B------:R-:W-:-:S06]  /*03e0*/  IMAD R7, R0, R2, R3 ;  /* 0x0000000200077224 */ /* 0x000fcc00078e0203 */
[CC--:B------:R-:W-:Y:S02]  /*03f0*/  @P1 IMAD R2, R4.reuse, R0.reuse, RZ ;  /* 0x0000000004021224 */ /* 0x0c0fe400078e02ff */
[----:B------:R-:W-:Y:S02]  /*0400*/  @!P1 IMAD R3, R4, R0, R0 ;  /* 0x0000000004039224 */ /* 0x000fe400078e0200 */
[----:B------:R-:W-:Y:S01]  /*0410*/  @P1 IMAD R5, R2, 0x2, R7 ;  /* 0x0000000202051824 */ /* 0x000fe200078e0207 */
[----:B------:R-:W-:-:S04]  /*0420*/  @!P1 LOP3.LUT R2, RZ, R7, RZ, 0x33, !PT ;  /* 0x00000007ff029212 */ /* 0x000fc800078e33ff */
[----:B------:R-:W-:Y:S01]  /*0430*/  @P1 IADD3 R6, PT, PT, R5, R0, RZ ;  /* 0x0000000005061210 */ /* 0x000fe20007ffe0ff */
[----:B------:R-:W-:-:S05]  /*0440*/  @!P1 IMAD R5, R3, 0x2, R2 ;  /* 0x0000000203059824 */ /* 0x000fca00078e0202 */
[----:B------:R-:W-:-:S04]  /*0450*/  @!P1 IADD3 R6, PT, PT, R5, -R0, RZ ;  /* 0x8000000005069210 */ /* 0x000fc80007ffe0ff */
[----:B------:R-:W-:-:S04]  /*0460*/  VIMNMX R0, PT, PT, R6, R5, !PT ;  /* 0x0000000506007248 */ /* 0x000fc80007fe0100 */
[----:B------:R-:W-:-:S13]  /*0470*/  ISETP.GE.AND P0, PT, R0, UR6, PT ;  /* 0x0000000600007c0c */ /* 0x000fda000bf06270 */
[----:B------:R-:W-:Y:S05]  /*0480*/  @P0 EXIT ;  /* 0x000000000000094d */ /* 0x000fea0003800000 */
[----:B------:R-:W0:Y:S01]  /*0490*/  LDC.64 R2, c[0x0][0x388] ;  /* 0x0000e200ff027b82 */ /* 0x000e220000000a00 */
[----:B------:R-:W1:Y:S01]  /*04a0*/  LDCU.64 UR4, c[0x0][0x358] ;  /* 0x00006b00ff0477ac */ /* 0x000e620008000a00 */
[----:B0-----:R-:W-:-:S04]  /*04b0*/  IMAD.WIDE R4, R5, 0x4, R2 ;  /* 0x0000000405047825 */ /* 0x001fc800078e0202 */
[----:B------:R-:W-:Y:S01]  /*04c0*/  IMAD.WIDE R2, R6, 0x4, R2 ;  /* 0x0000000406027825 */ /* 0x000fe200078e0202 */
[----:B-1----:R-:W2:Y:S04]  /*04d0*/  LDG.E R7, desc[UR4][R4.64] ;  /* 0x0000000404077981 */ /* 0x002ea8000c1e1900 */
[----:B------:R-:W2:Y:S02]  /*04e0*/  LDG.E R0, desc[UR4][R2.64] ;  /* 0x0000000402007981 */ /* 0x000ea4000c1e1900 */
[----:B--2---:R-:W-:-:S13]  /*04f0*/  FSETP.GT.AND P0, PT, R7, R0, PT ;  /* 0x000000000700720b */ /* 0x004fda0003f04000 */
[----:B------:R-:W-:Y:S05]  /*0500*/  @!P0 EXIT ;  /* 0x000000000000894d */ /* 0x000fea0003800000 */
[----:B------:R-:W-:Y:S04]  /*0510*/  STG.E desc[UR4][R2.64], R7 ;  /* 0x0000000702007986 */ /* 0x000fe8000c101904 */
[----:B------:R-:W-:Y:S01]  /*0520*/  STG.E desc[UR4][R4.64], R0 ;  /* 0x0000000004007986 */ /* 0x000fe2000c101904 */
[----:B------:R-:W-:Y:S05]  /*0530*/  EXIT ;  /* 0x000000000000794d */ /* 0x000fea0003800000 */
.L_x_0:
[----:B------:R-:W-:-:S00]  /*0540*/  BRA `(.L_x_0) ;  /* 0xfffffffc00fc7947 */ /* 0x000fc0000383ffff */
[----:B------:R-:W-:-:S00]  /*0550*/  NOP ;  /* 0x0000000000007918 */ /* 0x000fc00000000000 */
        /* <DEDUP_REMOVED lines=10> */
.L_x_3:


//--------------------- .text._Z11bubble_sortiPfb --------------------------
	.section	.text._Z11bubble_sortiPfb,"ax",@progbits
	.align	128
        .global         _Z11bubble_sortiPfb
        .type           _Z11bubble_sortiPfb,@function
        .size           _Z11bubble_sortiPfb,(.L_x_4 - _Z11bubble_sortiPfb)
        .other          _Z11bubble_sortiPfb,@"STO_CUDA_ENTRY STV_DEFAULT"
_Z11bubble_sortiPfb:
.text._Z11bubble_sortiPfb:
[----:B------:R-:W-:Y:S01]  /*0000*/  LDC R1, c[0x0][0x37c] ;  /* 0x0000df00ff017b82 */ /* 0x000fe20000000800 */
[----:B------:R-:W0:Y:S01]  /*0010*/  S2R R0, SR_CTAID.X ;  /* 0x0000000000007919 */ /* 0x000e220000002500 */
[----:B------:R-:W0:Y:S01]  /*0020*/  LDCU UR4, c[0x0][0x360] ;  /* 0x00006c00ff0477ac */ /* 0x000e220008000800 */
[----:B------:R-:W0:Y:S01]  /*0030*/  S2R R3, SR_TID.X ;  /* 0x0000000000037919 */ /* 0x000e220000002100 */
[----:B------:R-:W1:Y:S01]  /*0040*/  LDCU UR5, c[0x0][0x380] ;  /* 0x00007000ff0577ac */ /* 0x000e620008000800 */
[----:B0-----:R-:W-:-:S04]  /*0050*/  IMAD R0, R0, UR4, R3 ;  /* 0x0000000400007c24 */ /* 0x001fc8000f8e0203 */
[----:B------:R-:W-:-:S05]  /*0060*/  IMAD.SHL.U32 R7, R0, 0x2, RZ ;  /* 0x0000000200077824 */ /* 0x000fca00078e00ff */
[----:B-1----:R-:W-:-:S13]  /*0070*/  ISETP.GE.AND P0, PT, R7, UR5, PT ;  /* 0x0000000507007c0c */ /* 0x002fda000bf06270 */
[----:B------:R-:W-:Y:S05]  /*0080*/  @P0 EXIT ;  /* 0x000000000000094d */ /* 0x000fea0003800000 */
[----:B------:R-:W0:Y:S01]  /*0090*/  LDCU.U8 UR4, c[0x0][0x390] ;  /* 0x00007200ff0477ac */ /* 0x000e220008000000 */
[----:B------:R-:W1:Y:S01]  /*00a0*/  LDCU.64 UR6, c[0x0][0x358] ;  /* 0x00006b00ff0677ac */ /* 0x000e620008000a00 */
[----:B0-----:R-:W-:-:S04]  /*00b0*/  UPRMT UR4, UR4, 0x8880, URZ ;  /* 0x0000888004047896 */ /* 0x001fc800080000ff */
[----:B------:R-:W-:-:S09]  /*00c0*/  UISETP.NE.AND UP0, UPT, UR4, URZ, UPT ;  /* 0x000000ff0400728c */ /* 0x000fd2000bf05270 */
[----:B-1----:R-:W-:Y:S05]  /*00d0*/  BRA.U !UP0, `(.L_x_1) ;  /* 0x0000000108307547 */ /* 0x002fea000b800000 */
[----:B------:R-:W-:-:S04]  /*00e0*/  IADD3 R0, PT, PT, R7, 0x1, RZ ;  /* 0x0000000107007810 */ /* 0x000fc80007ffe0ff */
[----:B------:R-:W-:-:S13]  /*00f0*/  ISETP.GE.AND P0, PT, R0, UR5, PT ;  /* 0x0000000500007c0c */ /* 0x000fda000bf06270 */
[----:B------:R-:W-:Y:S05]  /*0100*/  @P0 EXIT ;  /* 0x000000000000094d */ /* 0x000fea0003800000 */
[----:B------:R-:W0:Y:S02]  /*0110*/  LDC.64 R2, c[0x0][0x388] ;  /* 0x0000e200ff027b82 */ /* 0x000e240000000a00 */
[----:B0-----:R-:W-:-:S05]  /*0120*/  IMAD.WIDE R2, R7, 0x4, R2 ;  /* 0x0000000407027825 */ /* 0x001fca00078e0202 */
[----:B------:R-:W2:Y:S04]  /*0130*/  LDG.E R5, desc[UR6][R2.64] ;  /* 0x0000000602057981 */ /* 0x000ea8000c1e1900 */
[----:B------:R-:W2:Y:S02]  /*0140*/  LDG.E R0, desc[UR6][R2.64+0x4] ;  /* 0x0000040602007981 */ /* 0x000ea4000c1e1900 */
[----:B--2---:R-:W-:-:S13]  /*0150*/  FSETP.GT.AND P0, PT, R5, R0, PT ;  /* 0x000000000500720b */ /* 0x004fda0003f04000 */
[----:B------:R-:W-:Y:S05]  /*0160*/  @!P0 EXIT ;  /* 0x000000000000894d */ /* 0x000fea0003800000 */
[----:B------:R-:W-:Y:S04]  /*0170*/  STG.E desc[UR6][R2.64+0x4], R5 ;  /* 0x0000040502007986 */ /* 0x000fe8000c101906 */
[----:B------:R-:W-:Y:S01]  /*0180*/  STG.E desc[UR6][R2.64], R0 ;  /* 0x0000000002007986 */ /* 0x000fe2000c101906 */
[----:B------:R-:W-:Y:S05]  /*0190*/  EXIT ;  /* 0x000000000000794d */ /* 0x000fea0003800000 */
.L_x_1:
[----:B------:R-:W-:-:S13]  /*01a0*/  ISETP.GE.AND P0, PT, R7, 0x1, PT ;  /* 0x000000010700780c */ /* 0x000fda0003f06270 */
[----:B------:R-:W-:Y:S05]  /*01b0*/  @!P0 EXIT ;  /* 0x000000000000894d */ /* 0x000fea0003800000 */
[----:B------:R-:W0:Y:S01]  /*01c0*/  LDC.64 R4, c[0x0][0x388] ;  /* 0x0000e200ff047b82 */ /* 0x000e220000000a00 */
[C---:B------:R-:W-:Y:S02]  /*01d0*/  VIADD R9, R7.reuse, 0xffffffff ;  /* 0xffffffff07097836 */ /* 0x040fe40000000000 */
[----:B0-----:R-:W-:-:S04]  /*01e0*/  IMAD.WIDE.U32 R2, R7, 0x4, R4 ;  /* 0x0000000407027825 */ /* 0x001fc800078e0004 */
[----:B------:R-:W-:Y:S01]  /*01f0*/  IMAD.WIDE.U32 R4, R9, 0x4, R4 ;  /* 0x0000000409047825 */ /* 0x000fe200078e0004 */
[----:B------:R-:W2:Y:S04]  /*0200*/  LDG.E R7, desc[UR6][R2.64] ;  /* 0x0000000602077981 */ /* 0x000ea8000c1e1900 */
[----:B------:R-:W2:Y:S02]  /*0210*/  LDG.E R0, desc[UR6][R4.64] ;  /* 0x0000000604007981 */ /* 0x000ea4000c1e1900 */
[----:B--2---:R-:W-:-:S13]  /*0220*/  FSETP.GEU.AND P0, PT, R7, R0, PT ;  /* 0x000000000700720b */ /* 0x004fda0003f0e000 */
[----:B------:R-:W-:Y:S05]  /*0230*/  @P0 EXIT ;  /* 0x000000000000094d */ /* 0x000fea0003800000 */
[----:B------:R-:W-:Y:S04]  /*0240*/  STG.E desc[UR6][R4.64], R7 ;  /* 0x0000000704007986 */ /* 0x000fe8000c101906 */
[----:B------:R-:W-:Y:S01]  /*0250*/  STG.E desc[UR6][R2.64], R0 ;  /* 0x0000000002007986 */ /* 0x000fe2000c101906 */
[----:B------:R-:W-:Y:S05]  /*0260*/  EXIT ;  /* 0x000000000000794d */ /* 0x000fea0003800000 */
.L_x_2:
        /* <DEDUP_REMOVED lines=9> */
.L_x_4:


//--------------------- .nv.shared.reserved.0     --------------------------
	.section	.nv.shared.reserved.0,"aw",@nobits
	.weak		__nv_reservedSMEM_offset_0_alias
	.size		__nv_reservedSMEM_offset_0_alias, 0, 64
	.other		__nv_reservedSMEM_offset_0_alias,@"STO_CUDA_RESERVED_SHARED STV_DEFAULT"
__nv_reservedSMEM_offset_0_alias:
	.zero		0
	.zero		64


//--------------------- .nv.constant0._Z21bitonic_sequence_stepiPfii --------------------------
	.section	.nv.constant0._Z21bitonic_sequence_stepiPfii,"a",@progbits
	.sectionflags	@""
	.align	4
.nv.constant0._Z21bitonic_sequence_stepiPfii:
	.zero		920


//--------------------- .nv.constant0._Z11bubble_sortiPfb --------------------------
	.section	.nv.constant0._Z11bubble_sortiPfb,"a",@progbits
	.sectionflags	@""
	.align	4
.nv.constant0._Z11bubble_sortiPfb:
	.zero		913


//--------------------- SYMBOLS --------------------------

	.type		.nv.reservedSmem.offset0,@object
	.size		.nv.reservedSmem.offset0,0x4
